	.headerflags	@"EF_CUDA_TEXMODE_UNIFIED EF_CUDA_64BIT_ADDRESS EF_CUDA_ACCELERATORS EF_CUDA_SM90 EF_CUDA_VIRTUAL_SM(EF_CUDA_SM90)"
	.elftype	@"ET_EXEC"


//--------------------- .nv.info                  --------------------------
	.section	.nv.info,"",@"SHT_CUDA_INFO"
	.align	4


	//----- nvinfo : EIATTR_REGCOUNT
	.align		4
        /*0000*/ 	.byte	0x04, 0x2f
        /*0002*/ 	.short	(.L_3 - .L_2)
	.align		4
.L_2:
        /*0004*/ 	.word	index@(triton_poi_fused__native_batch_norm_legit_no_training_relu_4)
        /*0008*/ 	.word	0x00000014


	//----- nvinfo : EIATTR_MIN_STACK_SIZE
	.align		4
.L_3:
        /*000c*/ 	.byte	0x04, 0x12
        /*000e*/ 	.short	(.L_5 - .L_4)
	.align		4
.L_4:
        /*0010*/ 	.word	index@(triton_poi_fused__native_batch_norm_legit_no_training_relu_4)
        /*0014*/ 	.word	0x00000000


	//----- nvinfo : EIATTR_FRAME_SIZE
	.align		4
.L_5:
        /*0018*/ 	.byte	0x04, 0x11
        /*001a*/ 	.short	(.L_7 - .L_6)
	.align		4
.L_6:
        /*001c*/ 	.word	index@(triton_poi_fused__native_batch_norm_legit_no_training_relu_4)
        /*0020*/ 	.word	0x00000000


	//----- nvinfo : EIATTR_MIN_STACK_SIZE
	.align		4
.L_7:
        /*0024*/ 	.byte	0x04, 0x12
        /*0026*/ 	.short	(.L_9 - .L_8)
	.align		4
.L_8:
        /*0028*/ 	.word	index@(triton_poi_fused__native_batch_norm_legit_no_training_relu_4)
        /*002c*/ 	.word	0x00000000
.L_9:


//--------------------- .nv.info.triton_poi_fused__native_batch_norm_legit_no_training_relu_4 --------------------------
	.section	.nv.info.triton_poi_fused__native_batch_norm_legit_no_training_relu_4,"",@"SHT_CUDA_INFO"
	.sectionflags	@""
	.align	4


	//----- nvinfo : EIATTR_CUDA_API_VERSION
	.align		4
        /*0000*/ 	.byte	0x04, 0x37
        /*0002*/ 	.short	(.L_11 - .L_10)
.L_10:
        /*0004*/ 	.word	0x0000007c


	//----- nvinfo : EIATTR_KPARAM_INFO
	.align		4
.L_11:
        /*0008*/ 	.byte	0x04, 0x17
        /*000a*/ 	.short	(.L_13 - .L_12)
.L_12:
        /*000c*/ 	.word	0x00000000
        /*0010*/ 	.short	0x0006
        /*0012*/ 	.short	0x0030
        /*0014*/ 	.byte	0x00, 0xf0, 0x11, 0x00


	//----- nvinfo : EIATTR_KPARAM_INFO
	.align		4
.L_13:
        /*0018*/ 	.byte	0x04, 0x17
        /*001a*/ 	.short	(.L_15 - .L_14)
.L_14:
        /*001c*/ 	.word	0x00000000
        /*0020*/ 	.short	0x0005
        /*0022*/ 	.short	0x0028
        /*0024*/ 	.byte	0x00, 0xf4, 0x21, 0x00


	//----- nvinfo : EIATTR_KPARAM_INFO
	.align		4
.L_15:
        /*0028*/ 	.byte	0x04, 0x17
        /*002a*/ 	.short	(.L_17 - .L_16)
.L_16:
        /*002c*/ 	.word	0x00000000
        /*0030*/ 	.short	0x0004
        /*0032*/ 	.short	0x0020
        /*0034*/ 	.byte	0x00, 0xf4, 0x21, 0x00


	//----- nvinfo : EIATTR_KPARAM_INFO
	.align		4
.L_17:
        /*0038*/ 	.byte	0x04, 0x17
        /*003a*/ 	.short	(.L_19 - .L_18)
.L_18:
        /*003c*/ 	.word	0x00000000
        /*0040*/ 	.short	0x0003
        /*0042*/ 	.short	0x0018
        /*0044*/ 	.byte	0x00, 0xf4, 0x21, 0x00


	//----- nvinfo : EIATTR_KPARAM_INFO
	.align		4
.L_19:
        /*0048*/ 	.byte	0x04, 0x17
        /*004a*/ 	.short	(.L_21 - .L_20)
.L_20:
        /*004c*/ 	.word	0x00000000
        /*0050*/ 	.short	0x0002
        /*0052*/ 	.short	0x0010
        /*0054*/ 	.byte	0x00, 0xf4, 0x21, 0x00


	//----- nvinfo : EIATTR_KPARAM_INFO
	.align		4
.L_21:
        /*0058*/ 	.byte	0x04, 0x17
        /*005a*/ 	.short	(.L_23 - .L_22)
.L_22:
        /*005c*/ 	.word	0x00000000
        /*0060*/ 	.short	0x0001
        /*0062*/ 	.short	0x0008
        /*0064*/ 	.byte	0x00, 0xf4, 0x21, 0x00


	//----- nvinfo : EIATTR_KPARAM_INFO
	.align		4
.L_23:
        /*0068*/ 	.byte	0x04, 0x17
        /*006a*/ 	.short	(.L_25 - .L_24)
.L_24:
        /*006c*/ 	.word	0x00000000
        /*0070*/ 	.short	0x0000
        /*0072*/ 	.short	0x0000
        /*0074*/ 	.byte	0x00, 0xf4, 0x21, 0x00


	//----- nvinfo : EIATTR_SPARSE_MMA_MASK
	.align		4
.L_25:
        /*0078*/ 	.byte	0x03, 0x50
        /*007a*/ 	.short	0x0000


	//----- nvinfo : EIATTR_MAXREG_COUNT
	.align		4
        /*007c*/ 	.byte	0x03, 0x1b
        /*007e*/ 	.short	0x00ff


	//----- nvinfo : EIATTR_EXIT_INSTR_OFFSETS
	.align		4
        /*0080*/ 	.byte	0x04, 0x1c
        /*0082*/ 	.short	(.L_27 - .L_26)


	//   ....[0]....
.L_26:
        /*0084*/ 	.word	0x000003d0


	//----- nvinfo : EIATTR_REQNTID
	.align		4
.L_27:
        /*0088*/ 	.byte	0x04, 0x10
        /*008a*/ 	.short	(.L_29 - .L_28)
.L_28:
        /*008c*/ 	.word	0x00000100
        /*0090*/ 	.word	0x00000001
        /*0094*/ 	.word	0x00000001


	//----- nvinfo : EIATTR_CBANK_PARAM_SIZE
	.align		4
.L_29:
        /*0098*/ 	.byte	0x03, 0x19
        /*009a*/ 	.short	0x0034


	//----- nvinfo : EIATTR_PARAM_CBANK
	.align		4
        /*009c*/ 	.byte	0x04, 0x0a
        /*009e*/ 	.short	(.L_31 - .L_30)
	.align		4
.L_30:
        /*00a0*/ 	.word	index@(.nv.constant0.triton_poi_fused__native_batch_norm_legit_no_training_relu_4)
        /*00a4*/ 	.short	0x0210
        /*00a6*/ 	.short	0x0034


	//----- nvinfo : EIATTR_SW_WAR
	.align		4
.L_31:
        /*00a8*/ 	.byte	0x04, 0x36
        /*00aa*/ 	.short	(.L_33 - .L_32)
.L_32:
        /*00ac*/ 	.word	0x00000008
.L_33:


//--------------------- .nv.callgraph             --------------------------
	.section	.nv.callgraph,"",@"SHT_CUDA_CALLGRAPH"
	.align	4
	.sectionentsize	8
	.align		4
        /*0000*/ 	.word	0x00000000
	.align		4
        /*0004*/ 	.word	0xffffffff
	.align		4
        /*0008*/ 	.word	0x00000000
	.align		4
        /*000c*/ 	.word	0xfffffffe
	.align		4
        /*0010*/ 	.word	0x00000000
	.align		4
        /*0014*/ 	.word	0xfffffffd
	.align		4
        /*0018*/ 	.word	0x00000000
	.align		4
        /*001c*/ 	.word	0xfffffffc


//--------------------- .nv.constant4             --------------------------
	.section	.nv.constant4,"a",@progbits
	.align	8
	.align		8
.nv.constant4:
        /*0000*/ 	.dword	_$_str
	.align		8
        /*0008*/ 	.dword	_$_str_$_2


//--------------------- .text.triton_poi_fused__native_batch_norm_legit_no_training_relu_4 --------------------------
	.section	.text.triton_poi_fused__native_batch_norm_legit_no_training_relu_4,"ax",@progbits
	.align	128
        .global         triton_poi_fused__native_batch_norm_legit_no_training_relu_4
        .type           triton_poi_fused__native_batch_norm_legit_no_training_relu_4,@function
        .size           triton_poi_fused__native_batch_norm_legit_no_training_relu_4,(.L_x_1 - triton_poi_fused__native_batch_norm_legit_no_training_relu_4)
        .other          triton_poi_fused__native_batch_norm_legit_no_training_relu_4,@"STO_CUDA_ENTRY STV_DEFAULT"
triton_poi_fused__native_batch_norm_legit_no_training_relu_4:
.text.triton_poi_fused__native_batch_norm_legit_no_training_relu_4:
[----:B------:R-:W-:Y:S01]  /*0000*/  LDC R1, c[0x0][0x28] ;  /* 0x00000a00ff017b82 */ /* 0x000fe20000000800 */
[----:B------:R-:W1:Y:S01]  /*0010*/  S2R R0, SR_TID.X ;  /* 0x0000000000007919 */ /* 0x000e620000002100 */
[----:B------:R-:W-:-:S06]  /*0020*/  HFMA2.MMA R2, -RZ, RZ, 0, 0 ;  /* 0x00000000ff027435 */ /* 0x000fcc00000001ff */
[----:B------:R-:W2:Y:S01]  /*0030*/  LDC.64 R4, c[0x0][0x220] ;  /* 0x00008800ff047b82 */ /* 0x000ea20000000a00 */
[----:B------:R-:W-:Y:S01]  /*0040*/  ULDC.64 UR4, c[0x0][0x208] ;  /* 0x0000820000047ab9 */ /* 0x000fe20000000a00 */
[----:B------:R-:W3:Y:S06]  /*0050*/  S2R R3, SR_CTAID.X ;  /* 0x0000000000037919 */ /* 0x000eec0000002500 */
[----:B------:R-:W4:Y:S08]  /*0060*/  LDC.64 R8, c[0x0][0x218] ;  /* 0x00008600ff087b82 */ /* 0x000f300000000a00 */
[----:B------:R-:W5:Y:S08]  /*0070*/  LDC.64 R10, c[0x0][0x228] ;  /* 0x00008a00ff0a7b82 */ /* 0x000f700000000a00 */
[----:B------:R-:W5:Y:S01]  /*0080*/  LDC.64 R12, c[0x0][0x230] ;  /* 0x00008c00ff0c7b82 */ /* 0x000f620000000a00 */
[----:B-1----:R-:W-:-:S04]  /*0090*/  SHF.L.U32 R0, R0, 0x1, RZ ;  /* 0x0000000100007819 */ /* 0x002fc800000006ff */
[----:B------:R-:W-:-:S04]  /*00a0*/  LOP3.LUT R0, R0, 0x1fe, RZ, 0xc0, !PT ;  /* 0x000001fe00007812 */ /* 0x000fc800078ec0ff */
[----:B---3--:R-:W-:-:S05]  /*00b0*/  LEA R3, R3, R0, 0x9 ;  /* 0x0000000003037211 */ /* 0x008fca00078e48ff */
[----:B------:R-:W-:-:S05]  /*00c0*/  IMAD.HI R0, R3, -0x6db6db6d, R2 ;  /* 0x9249249303007827 */ /* 0x000fca00078e0202 */
[----:B------:R-:W-:-:S04]  /*00d0*/  SHF.R.U32.HI R7, RZ, 0x1f, R0 ;  /* 0x0000001fff077819 */ /* 0x000fc80000011600 */
[----:B------:R-:W-:-:S05]  /*00e0*/  LEA.HI.SX32 R7, R0, R7, 0x19 ;  /* 0x0000000700077211 */ /* 0x000fca00078fcaff */
[----:B------:R-:W-:Y:S02]  /*00f0*/  IMAD R15, R7, -0xe0, R3 ;  /* 0xffffff20070f7824 */ /* 0x000fe400078e0203 */
[----:B------:R-:W1:Y:S02]  /*0100*/  LDC.64 R6, c[0x0][0x210] ;  /* 0x00008400ff067b82 */ /* 0x000e640000000a00 */
[----:B--2---:R-:W-:-:S06]  /*0110*/  IMAD.WIDE R4, R15, 0x4, R4 ;  /* 0x000000040f047825 */ /* 0x004fcc00078e0204 */
[----:B------:R-:W2:Y:S01]  /*0120*/  LDG.E.EL.64 R4, desc[UR4][R4.64] ;  /* 0x0000000404047981 */ /* 0x000ea2000c2e1b00 */
[----:B----4-:R-:W-:-:S04]  /*0130*/  IMAD.WIDE R8, R15, 0x4, R8 ;  /* 0x000000040f087825 */ /* 0x010fc800078e0208 */
[C---:B-----5:R-:W-:Y:S02]  /*0140*/  IMAD.WIDE R10, R15.reuse, 0x4, R10 ;  /* 0x000000040f0a7825 */ /* 0x060fe400078e020a */
[----:B------:R-:W3:Y:S02]  /*0150*/  LDG.E.EL.64 R8, desc[UR4][R8.64] ;  /* 0x0000000408087981 */ /* 0x000ee4000c2e1b00 */
[----:B0-----:R-:W-:Y:S02]  /*0160*/  IMAD.WIDE R12, R15, 0x4, R12 ;  /* 0x000000040f0c7825 */ /* 0x001fe400078e020c */
[----:B------:R-:W4:Y:S04]  /*0170*/  LDG.E.EL.64 R10, desc[UR4][R10.64] ;  /* 0x000000040a0a7981 */ /* 0x000f28000c2e1b00 */
[----:B------:R-:W4:Y:S01]  /*0180*/  LDG.E.EL.64 R12, desc[UR4][R12.64] ;  /* 0x000000040c0c7981 */ /* 0x000f22000c2e1b00 */
[----:B-1----:R-:W-:-:S06]  /*0190*/  IMAD.WIDE R6, R3, 0x4, R6 ;  /* 0x0000000403067825 */ /* 0x002fcc00078e0206 */
[----:B------:R-:W3:Y:S01]  /*01a0*/  LDG.E.64 R6, desc[UR4][R6.64] ;  /* 0x0000000406067981 */ /* 0x000ee2000c1e1b00 */
[----:B------:R-:W-:Y:S01]  /*01b0*/  MOV R17, 0x3e800000 ;  /* 0x3e80000000117802 */ /* 0x000fe20000000f00 */
[----:B--2---:R-:W-:Y:S01]  /*01c0*/  FADD R4, R4, 0.0010000000474974513054 ;  /* 0x3a83126f04047421 */ /* 0x004fe20000000000 */
[----:B------:R-:W-:-:S03]  /*01d0*/  FADD R5, R5, 0.0010000000474974513054 ;  /* 0x3a83126f05057421 */ /* 0x000fc60000000000 */
[----:B------:R-:W0:Y:S08]  /*01e0*/  MUFU.SQRT R0, R4 ;  /* 0x0000000400007308 */ /* 0x000e300000002000 */
[----:B------:R1:W2:Y:S01]  /*01f0*/  MUFU.SQRT R2, R5 ;  /* 0x0000000500027308 */ /* 0x0002a20000002000 */
[C---:B0-----:R-:W-:Y:S02]  /*0200*/  FSETP.GT.AND P0, PT, R0.reuse, 8.50705917302346158658e+37, PT ;  /* 0x7e8000000000780b */ /* 0x041fe40003f04000 */
[----:B------:R-:W-:Y:S01]  /*0210*/  FSETP.GEU.AND P2, PT, R0, 1.175494350822287508e-38, PT ;  /* 0x008000000000780b */ /* 0x000fe20003f4e000 */
[----:B-1----:R-:W0:Y:S01]  /*0220*/  LDC.64 R4, c[0x0][0x238] ;  /* 0x00008e00ff047b82 */ /* 0x002e220000000a00 */
[----:B--2---:R-:W-:-:S02]  /*0230*/  FSETP.GT.AND P1, PT, R2, 8.50705917302346158658e+37, PT ;  /* 0x7e8000000200780b */ /* 0x004fc40003f24000 */
[----:B------:R-:W-:-:S07]  /*0240*/  FSETP.GEU.AND P3, PT, R2, 1.175494350822287508e-38, PT ;  /* 0x008000000200780b */ /* 0x000fce0003f6e000 */
[----:B------:R-:W-:-:S04]  /*0250*/  @P0 FMUL R0, R0, 0.25 ;  /* 0x3e80000000000820 */ /* 0x000fc80000400000 */
[----:B------:R-:W-:Y:S01]  /*0260*/  @!P2 FMUL R0, R0, 16777216 ;  /* 0x4b8000000000a820 */ /* 0x000fe20000400000 */
[----:B------:R-:W-:-:S04]  /*0270*/  @P1 FMUL R2, R2, 0.25 ;  /* 0x3e80000002021820 */ /* 0x000fc80000400000 */
[----:B------:R-:W-:Y:S01]  /*0280*/  @!P3 FMUL R2, R2, 16777216 ;  /* 0x4b8000000202b820 */ /* 0x000fe20000400000 */
[----:B------:R-:W1:Y:S01]  /*0290*/  MUFU.RCP R0, R0 ;  /* 0x0000000000007308 */ /* 0x000e620000001000 */
[----:B------:R-:W-:-:S07]  /*02a0*/  FSEL R15, R17, 1, P0 ;  /* 0x3f800000110f7808 */ /* 0x000fce0000000000 */
[----:B------:R-:W2:Y:S01]  /*02b0*/  MUFU.RCP R2, R2 ;  /* 0x0000000200027308 */ /* 0x000ea20000001000 */
[----:B------:R-:W-:Y:S01]  /*02c0*/  FSEL R17, R17, 1, P1 ;  /* 0x3f80000011117808 */ /* 0x000fe20000800000 */
[----:B------:R-:W-:-:S04]  /*02d0*/  @!P2 FMUL R15, R15, 16777216 ;  /* 0x4b8000000f0fa820 */ /* 0x000fc80000400000 */
[----:B------:R-:W-:Y:S01]  /*02e0*/  @!P3 FMUL R17, R17, 16777216 ;  /* 0x4b8000001111b820 */ /* 0x000fe20000400000 */
[----:B-1----:R-:W-:Y:S01]  /*02f0*/  FMUL R15, R0, R15 ;  /* 0x0000000f000f7220 */ /* 0x002fe20000400000 */
[----:B---3--:R-:W-:Y:S01]  /*0300*/  FADD R7, R7, -R9 ;  /* 0x8000000907077221 */ /* 0x008fe20000000000 */
[----:B------:R-:W-:Y:S01]  /*0310*/  FADD R6, R6, -R8 ;  /* 0x8000000806067221 */ /* 0x000fe20000000000 */
[----:B--2---:R-:W-:-:S03]  /*0320*/  FMUL R0, R2, R17 ;  /* 0x0000001102007220 */ /* 0x004fc60000400000 */
[----:B------:R-:W-:Y:S01]  /*0330*/  FMUL R15, R6, R15 ;  /* 0x0000000f060f7220 */ /* 0x000fe20000400000 */
[----:B------:R-:W-:-:S03]  /*0340*/  FMUL R0, R7, R0 ;  /* 0x0000000007007220 */ /* 0x000fc60000400000 */
[----:B----4-:R-:W-:Y:S01]  /*0350*/  FFMA R10, R10, R15, R12 ;  /* 0x0000000f0a0a7223 */ /* 0x010fe2000000000c */
[----:B------:R-:W-:-:S04]  /*0360*/  FFMA R0, R11, R0, R13 ;  /* 0x000000000b007223 */ /* 0x000fc8000000000d */
[----:B------:R-:W-:Y:S02]  /*0370*/  FSETP.GEU.AND P0, PT, R10, RZ, PT ;  /* 0x000000ff0a00720b */ /* 0x000fe40003f0e000 */
[----:B------:R-:W-:Y:S01]  /*0380*/  FSETP.GEU.AND P1, PT, R0, RZ, PT ;  /* 0x000000ff0000720b */ /* 0x000fe20003f2e000 */
[----:B0-----:R-:W-:Y:S01]  /*0390*/  IMAD.WIDE R4, R3, 0x4, R4 ;  /* 0x0000000403047825 */ /* 0x001fe200078e0204 */
[----:B------:R-:W-:Y:S02]  /*03a0*/  FSEL R10, R10, RZ, P0 ;  /* 0x000000ff0a0a7208 */ /* 0x000fe40000000000 */
[----:B------:R-:W-:-:S05]  /*03b0*/  FSEL R11, R0, RZ, P1 ;  /* 0x000000ff000b7208 */ /* 0x000fca0000800000 */
[----:B------:R-:W-:Y:S01]  /*03c0*/  STG.E.64 desc[UR4][R4.64], R10 ;  /* 0x0000000a04007986 */ /* 0x000fe2000c101b04 */
[----:B------:R-:W-:Y:S05]  /*03d0*/  EXIT ;  /* 0x000000000000794d */ /* 0x000fea0003800000 */
.L_x_0:
[----:B------:R-:W-:-:S00]  /*03e0*/  BRA `(.L_x_0) ;  /* 0xfffffffc00fc7947 */ /* 0x000fc0000383ffff */
[----:B------:R-:W-:-:S00]  /*03f0*/  NOP ;  /* 0x0000000000007918 */ /* 0x000fc00000000000 */
        /* <DEDUP_REMOVED lines=8> */
.L_x_1:


//--------------------- .nv.global.init           --------------------------
	.section	.nv.global.init,"aw",@progbits
.nv.global.init:
	.type		_$_str,@object
	.size		_$_str,(_$_str_$_2 - _$_str)
_$_str:
        /*0000*/ 	.byte	0x5f, 0x5f, 0x43, 0x55, 0x44, 0x41, 0x5f, 0x46, 0x54, 0x5a, 0x00
	.type		_$_str_$_2,@object
	.size		_$_str_$_2,(.L_1 - _$_str_$_2)
_$_str_$_2:
        /*000b*/ 	.byte	0x5f, 0x5f, 0x43, 0x55, 0x44, 0x41, 0x5f, 0x50, 0x52, 0x45, 0x43, 0x5f, 0x53, 0x51, 0x52, 0x54
        /*001b*/ 	.byte	0x00
.L_1:


//--------------------- .nv.constant0.triton_poi_fused__native_batch_norm_legit_no_training_relu_4 --------------------------
	.section	.nv.constant0.triton_poi_fused__native_batch_norm_legit_no_training_relu_4,"a",@progbits
	.sectionflags	@""
	.align	4
.nv.constant0.triton_poi_fused__native_batch_norm_legit_no_training_relu_4:
	.zero		580
